//
// Generated by NVIDIA NVVM Compiler
//
// Compiler Build ID: CL-36424714
// Cuda compilation tools, release 13.0, V13.0.88
// Based on NVVM 20.0.0
//

.version 9.0
.target sm_100
.address_size 64

	// .globl	_Z15matrixVectorMulPjS_S_ii

.visible .entry _Z15matrixVectorMulPjS_S_ii(
	.param .u64 .ptr .align 1 _Z15matrixVectorMulPjS_S_ii_param_0,
	.param .u64 .ptr .align 1 _Z15matrixVectorMulPjS_S_ii_param_1,
	.param .u64 .ptr .align 1 _Z15matrixVectorMulPjS_S_ii_param_2,
	.param .u32 _Z15matrixVectorMulPjS_S_ii_param_3,
	.param .u32 _Z15matrixVectorMulPjS_S_ii_param_4
)
{
	.reg .pred 	%p<11>;
	.reg .b32 	%r<148>;
	.reg .b64 	%rd<31>;

	ld.param.u64 	%rd11, [_Z15matrixVectorMulPjS_S_ii_param_0];
	ld.param.u64 	%rd12, [_Z15matrixVectorMulPjS_S_ii_param_1];
	ld.param.u64 	%rd10, [_Z15matrixVectorMulPjS_S_ii_param_2];
	ld.param.u32 	%r37, [_Z15matrixVectorMulPjS_S_ii_param_3];
	ld.param.u32 	%r36, [_Z15matrixVectorMulPjS_S_ii_param_4];
	cvta.to.global.u64 	%rd1, %rd12;
	cvta.to.global.u64 	%rd2, %rd11;
	mov.u32 	%r38, %ntid.x;
	mov.u32 	%r39, %ctaid.x;
	mov.u32 	%r40, %tid.x;
	mad.lo.s32 	%r1, %r38, %r39, %r40;
	setp.ge.s32 	%p1, %r1, %r37;
	@%p1 bra 	$L__BB0_15;
	setp.lt.s32 	%p2, %r36, 1;
	mov.b32 	%r147, 0;
	@%p2 bra 	$L__BB0_14;
	mul.lo.s32 	%r2, %r36, %r1;
	and.b32  	%r3, %r36, 15;
	setp.lt.u32 	%p3, %r36, 16;
	mov.b32 	%r139, 0;
	mov.u32 	%r147, %r139;
	@%p3 bra 	$L__BB0_5;
	and.b32  	%r139, %r36, 2147483632;
	neg.s32 	%r133, %r139;
	add.s64 	%rd3, %rd2, 32;
	add.s64 	%rd29, %rd1, 32;
	mov.b32 	%r147, 0;
	mov.u32 	%r132, %r2;
$L__BB0_4:
	.pragma "nounroll";
	mul.wide.s32 	%rd13, %r132, 4;
	add.s64 	%rd14, %rd3, %rd13;
	ld.global.u32 	%r45, [%rd14+-32];
	ld.global.u32 	%r46, [%rd29+-32];
	mad.lo.s32 	%r47, %r46, %r45, %r147;
	ld.global.u32 	%r48, [%rd14+-28];
	ld.global.u32 	%r49, [%rd29+-28];
	mad.lo.s32 	%r50, %r49, %r48, %r47;
	ld.global.u32 	%r51, [%rd14+-24];
	ld.global.u32 	%r52, [%rd29+-24];
	mad.lo.s32 	%r53, %r52, %r51, %r50;
	ld.global.u32 	%r54, [%rd14+-20];
	ld.global.u32 	%r55, [%rd29+-20];
	mad.lo.s32 	%r56, %r55, %r54, %r53;
	ld.global.u32 	%r57, [%rd14+-16];
	ld.global.u32 	%r58, [%rd29+-16];
	mad.lo.s32 	%r59, %r58, %r57, %r56;
	ld.global.u32 	%r60, [%rd14+-12];
	ld.global.u32 	%r61, [%rd29+-12];
	mad.lo.s32 	%r62, %r61, %r60, %r59;
	ld.global.u32 	%r63, [%rd14+-8];
	ld.global.u32 	%r64, [%rd29+-8];
	mad.lo.s32 	%r65, %r64, %r63, %r62;
	ld.global.u32 	%r66, [%rd14+-4];
	ld.global.u32 	%r67, [%rd29+-4];
	mad.lo.s32 	%r68, %r67, %r66, %r65;
	ld.global.u32 	%r69, [%rd14];
	ld.global.u32 	%r70, [%rd29];
	mad.lo.s32 	%r71, %r70, %r69, %r68;
	ld.global.u32 	%r72, [%rd14+4];
	ld.global.u32 	%r73, [%rd29+4];
	mad.lo.s32 	%r74, %r73, %r72, %r71;
	ld.global.u32 	%r75, [%rd14+8];
	ld.global.u32 	%r76, [%rd29+8];
	mad.lo.s32 	%r77, %r76, %r75, %r74;
	ld.global.u32 	%r78, [%rd14+12];
	ld.global.u32 	%r79, [%rd29+12];
	mad.lo.s32 	%r80, %r79, %r78, %r77;
	ld.global.u32 	%r81, [%rd14+16];
	ld.global.u32 	%r82, [%rd29+16];
	mad.lo.s32 	%r83, %r82, %r81, %r80;
	ld.global.u32 	%r84, [%rd14+20];
	ld.global.u32 	%r85, [%rd29+20];
	mad.lo.s32 	%r86, %r85, %r84, %r83;
	ld.global.u32 	%r87, [%rd14+24];
	ld.global.u32 	%r88, [%rd29+24];
	mad.lo.s32 	%r89, %r88, %r87, %r86;
	ld.global.u32 	%r90, [%rd14+28];
	ld.global.u32 	%r91, [%rd29+28];
	mad.lo.s32 	%r147, %r91, %r90, %r89;
	add.s32 	%r133, %r133, 16;
	add.s32 	%r132, %r132, 16;
	add.s64 	%rd29, %rd29, 64;
	setp.ne.s32 	%p4, %r133, 0;
	@%p4 bra 	$L__BB0_4;
$L__BB0_5:
	setp.eq.s32 	%p5, %r3, 0;
	@%p5 bra 	$L__BB0_14;
	and.b32  	%r15, %r36, 7;
	setp.lt.u32 	%p6, %r3, 8;
	@%p6 bra 	$L__BB0_8;
	add.s32 	%r93, %r139, %r2;
	mul.wide.s32 	%rd15, %r93, 4;
	add.s64 	%rd16, %rd2, %rd15;
	ld.global.u32 	%r94, [%rd16];
	mul.wide.u32 	%rd17, %r139, 4;
	add.s64 	%rd18, %rd1, %rd17;
	ld.global.u32 	%r95, [%rd18];
	mad.lo.s32 	%r96, %r95, %r94, %r147;
	ld.global.u32 	%r97, [%rd16+4];
	ld.global.u32 	%r98, [%rd18+4];
	mad.lo.s32 	%r99, %r98, %r97, %r96;
	ld.global.u32 	%r100, [%rd16+8];
	ld.global.u32 	%r101, [%rd18+8];
	mad.lo.s32 	%r102, %r101, %r100, %r99;
	ld.global.u32 	%r103, [%rd16+12];
	ld.global.u32 	%r104, [%rd18+12];
	mad.lo.s32 	%r105, %r104, %r103, %r102;
	ld.global.u32 	%r106, [%rd16+16];
	ld.global.u32 	%r107, [%rd18+16];
	mad.lo.s32 	%r108, %r107, %r106, %r105;
	ld.global.u32 	%r109, [%rd16+20];
	ld.global.u32 	%r110, [%rd18+20];
	mad.lo.s32 	%r111, %r110, %r109, %r108;
	ld.global.u32 	%r112, [%rd16+24];
	ld.global.u32 	%r113, [%rd18+24];
	mad.lo.s32 	%r114, %r113, %r112, %r111;
	ld.global.u32 	%r115, [%rd16+28];
	ld.global.u32 	%r116, [%rd18+28];
	mad.lo.s32 	%r147, %r116, %r115, %r114;
	add.s32 	%r139, %r139, 8;
$L__BB0_8:
	setp.eq.s32 	%p7, %r15, 0;
	@%p7 bra 	$L__BB0_14;
	and.b32  	%r21, %r36, 3;
	setp.lt.u32 	%p8, %r15, 4;
	@%p8 bra 	$L__BB0_11;
	add.s32 	%r118, %r139, %r2;
	mul.wide.s32 	%rd19, %r118, 4;
	add.s64 	%rd20, %rd2, %rd19;
	ld.global.u32 	%r119, [%rd20];
	mul.wide.u32 	%rd21, %r139, 4;
	add.s64 	%rd22, %rd1, %rd21;
	ld.global.u32 	%r120, [%rd22];
	mad.lo.s32 	%r121, %r120, %r119, %r147;
	ld.global.u32 	%r122, [%rd20+4];
	ld.global.u32 	%r123, [%rd22+4];
	mad.lo.s32 	%r124, %r123, %r122, %r121;
	ld.global.u32 	%r125, [%rd20+8];
	ld.global.u32 	%r126, [%rd22+8];
	mad.lo.s32 	%r127, %r126, %r125, %r124;
	ld.global.u32 	%r128, [%rd20+12];
	ld.global.u32 	%r129, [%rd22+12];
	mad.lo.s32 	%r147, %r129, %r128, %r127;
	add.s32 	%r139, %r139, 4;
$L__BB0_11:
	setp.eq.s32 	%p9, %r21, 0;
	@%p9 bra 	$L__BB0_14;
	mul.wide.u32 	%rd23, %r139, 4;
	add.s64 	%rd30, %rd1, %rd23;
	add.s32 	%r145, %r139, %r2;
	neg.s32 	%r144, %r21;
$L__BB0_13:
	.pragma "nounroll";
	mul.wide.s32 	%rd24, %r145, 4;
	add.s64 	%rd25, %rd2, %rd24;
	ld.global.u32 	%r130, [%rd25];
	ld.global.u32 	%r131, [%rd30];
	mad.lo.s32 	%r147, %r131, %r130, %r147;
	add.s64 	%rd30, %rd30, 4;
	add.s32 	%r145, %r145, 1;
	add.s32 	%r144, %r144, 1;
	setp.ne.s32 	%p10, %r144, 0;
	@%p10 bra 	$L__BB0_13;
$L__BB0_14:
	cvta.to.global.u64 	%rd26, %rd10;
	mul.wide.s32 	%rd27, %r1, 4;
	add.s64 	%rd28, %rd26, %rd27;
	st.global.u32 	[%rd28], %r147;
$L__BB0_15:
	ret;

}


// ===== COMPILED SASS (sm_100) =====

	.target	sm_100

	.elftype	@"ET_EXEC"


//--------------------- .note.nv.tkinfo           --------------------------
	.section	.note.nv.tkinfo,"",@"SHT_NOTE"
	.sectionflags	@"SHF_NOTE_NV_TKINFO"
	.tkinfo
        /*0018*/ 	.word	0x00000002
        /*0030*/ 	.string	""
        /*0030*/ 	.string	"ptxas"
        /*0030*/ 	.string	"Cuda compilation tools, release 13.0, V13.0.88"
        /*0030*/ 	.string	"Build cuda_13.0.r13.0/compiler.36424714_0"
        /*0030*/ 	.string	"-arch sm_100 -m 64 "



//--------------------- .note.nv.cuinfo           --------------------------
	.section	.note.nv.cuinfo,"",@"SHT_NOTE"
	.sectionflags	@"SHF_NOTE_NV_CUINFO"
        /*0018*/ 	.short	0x0002
        /*001a*/ 	.short	0x0064
        /*001c*/ 	.short	0x0082
	.zero		2


//--------------------- .nv.info                  --------------------------
	.section	.nv.info,"",@"SHT_CUDA_INFO"
	.align	4


	//----- nvinfo : EIATTR_REGCOUNT
	.align		4
        /*0000*/ 	.byte	0x04, 0x2f
        /*0002*/ 	.short	(.L_1 - .L_0)
	.align		4
.L_0:
        /*0004*/ 	.word	index@(_Z15matrixVectorMulPjS_S_ii)
        /*0008*/ 	.word	0x0000001e


	//----- nvinfo : EIATTR_FRAME_SIZE
	.align		4
.L_1:
        /*000c*/ 	.byte	0x04, 0x11
        /*000e*/ 	.short	(.L_3 - .L_2)
	.align		4
.L_2:
        /*0010*/ 	.word	index@(_Z15matrixVectorMulPjS_S_ii)
        /*0014*/ 	.word	0x00000000


	//----- nvinfo : EIATTR_MIN_STACK_SIZE
	.align		4
.L_3:
        /*0018*/ 	.byte	0x04, 0x12
        /*001a*/ 	.short	(.L_5 - .L_4)
	.align		4
.L_4:
        /*001c*/ 	.word	index@(_Z15matrixVectorMulPjS_S_ii)
        /*0020*/ 	.word	0x00000000
.L_5:


//--------------------- .nv.compat                --------------------------
	.section	.nv.compat,"",@"SHT_CUDA_COMPAT_INFO"
	.align	4
        /*0000*/ 	.byte	0x02, 0x09, 0x00, 0x00, 0x02, 0x02, 0x01, 0x00, 0x02, 0x05, 0x05, 0x00, 0x03, 0x07, 0x01, 0x01
        /*0010*/ 	.byte	0x02, 0x03, 0x00, 0x00, 0x02, 0x06, 0x01, 0x00, 0x04, 0x0b, 0x08, 0x00, 0x09, 0x00, 0x00, 0x00
        /*0020*/ 	.byte	0x00, 0x00, 0x00, 0x00


//--------------------- .nv.info._Z15matrixVectorMulPjS_S_ii --------------------------
	.section	.nv.info._Z15matrixVectorMulPjS_S_ii,"",@"SHT_CUDA_INFO"
	.sectionflags	@""
	.align	4


	//----- nvinfo : EIATTR_CUDA_API_VERSION
	.align		4
        /*0000*/ 	.byte	0x04, 0x37
        /*0002*/ 	.short	(.L_7 - .L_6)
.L_6:
        /*0004*/ 	.word	0x00000082


	//----- nvinfo : EIATTR_KPARAM_INFO
	.align		4
.L_7:
        /*0008*/ 	.byte	0x04, 0x17
        /*000a*/ 	.short	(.L_9 - .L_8)
.L_8:
        /*000c*/ 	.word	0x00000000
        /*0010*/ 	.short	0x0004
        /*0012*/ 	.short	0x001c
        /*0014*/ 	.byte	0x00, 0xf0, 0x11, 0x00


	//----- nvinfo : EIATTR_KPARAM_INFO
	.align		4
.L_9:
        /*0018*/ 	.byte	0x04, 0x17
        /*001a*/ 	.short	(.L_11 - .L_10)
.L_10:
        /*001c*/ 	.word	0x00000000
        /*0020*/ 	.short	0x0003
        /*0022*/ 	.short	0x0018
        /*0024*/ 	.byte	0x00, 0xf0, 0x11, 0x00


	//----- nvinfo : EIATTR_KPARAM_INFO
	.align		4
.L_11:
        /*0028*/ 	.byte	0x04, 0x17
        /*002a*/ 	.short	(.L_13 - .L_12)
.L_12:
        /*002c*/ 	.word	0x00000000
        /*0030*/ 	.short	0x0002
        /*0032*/ 	.short	0x0010
        /*0034*/ 	.byte	0x00, 0xf5, 0x21, 0x00


	//----- nvinfo : EIATTR_KPARAM_INFO
	.align		4
.L_13:
        /*0038*/ 	.byte	0x04, 0x17
        /*003a*/ 	.short	(.L_15 - .L_14)
.L_14:
        /*003c*/ 	.word	0x00000000
        /*0040*/ 	.short	0x0001
        /*0042*/ 	.short	0x0008
        /*0044*/ 	.byte	0x00, 0xf5, 0x21, 0x00


	//----- nvinfo : EIATTR_KPARAM_INFO
	.align		4
.L_15:
        /*0048*/ 	.byte	0x04, 0x17
        /*004a*/ 	.short	(.L_17 - .L_16)
.L_16:
        /*004c*/ 	.word	0x00000000
        /*0050*/ 	.short	0x0000
        /*0052*/ 	.short	0x0000
        /*0054*/ 	.byte	0x00, 0xf5, 0x21, 0x00


	//----- nvinfo : EIATTR_SPARSE_MMA_MASK
	.align		4
.L_17:
        /*0058*/ 	.byte	0x03, 0x50
        /*005a*/ 	.short	0x0000


	//----- nvinfo : EIATTR_MAXREG_COUNT
	.align		4
        /*005c*/ 	.byte	0x03, 0x1b
        /*005e*/ 	.short	0x00ff


	//----- nvinfo : EIATTR_MERCURY_ISA_VERSION
	.align		4
        /*0060*/ 	.byte	0x03, 0x5f
        /*0062*/ 	.short	0x0101


	//----- nvinfo : EIATTR_VRC_CTA_INIT_COUNT
	.align		4
        /*0064*/ 	.byte	0x02, 0x4a
	.zero		1
	.zero		1


	//----- nvinfo : EIATTR_EXIT_INSTR_OFFSETS
	.align		4
        /*0068*/ 	.byte	0x04, 0x1c
        /*006a*/ 	.short	(.L_19 - .L_18)


	//   ....[0]....
.L_18:
        /*006c*/ 	.word	0x00000070


	//   ....[1]....
        /*0070*/ 	.word	0x00000a90


	//----- nvinfo : EIATTR_CBANK_PARAM_SIZE
	.align		4
.L_19:
        /*0074*/ 	.byte	0x03, 0x19
        /*0076*/ 	.short	0x0020


	//----- nvinfo : EIATTR_PARAM_CBANK
	.align		4
        /*0078*/ 	.byte	0x04, 0x0a
        /*007a*/ 	.short	(.L_21 - .L_20)
	.align		4
.L_20:
        /*007c*/ 	.word	index@(.nv.constant0._Z15matrixVectorMulPjS_S_ii)
        /*0080*/ 	.short	0x0380
        /*0082*/ 	.short	0x0020


	//----- nvinfo : EIATTR_SW_WAR
	.align		4
.L_21:
        /*0084*/ 	.byte	0x04, 0x36
        /*0086*/ 	.short	(.L_23 - .L_22)
.L_22:
        /*0088*/ 	.word	0x00000008
.L_23:


//--------------------- .nv.callgraph             --------------------------
	.section	.nv.callgraph,"",@"SHT_CUDA_CALLGRAPH"
	.align	4
	.sectionentsize	8
	.align		4
        /*0000*/ 	.word	0x00000000
	.align		4
        /*0004*/ 	.word	0xffffffff
	.align		4
        /*0008*/ 	.word	0x00000000
	.align		4
        /*000c*/ 	.word	0xfffffffe
	.align		4
        /*0010*/ 	.word	0x00000000
	.align		4
        /*0014*/ 	.word	0xfffffffd
	.align		4
        /*0018*/ 	.word	0x00000000
	.align		4
        /*001c*/ 	.word	0xfffffffc


//--------------------- .text._Z15matrixVectorMulPjS_S_ii --------------------------
	.section	.text._Z15matrixVectorMulPjS_S_ii,"ax",@progbits
	.align	128
        .global         _Z15matrixVectorMulPjS_S_ii
        .type           _Z15matrixVectorMulPjS_S_ii,@function
        .size           _Z15matrixVectorMulPjS_S_ii,(.L_x_7 - _Z15matrixVectorMulPjS_S_ii)
        .other          _Z15matrixVectorMulPjS_S_ii,@"STO_CUDA_ENTRY STV_DEFAULT"
_Z15matrixVectorMulPjS_S_ii:
.text._Z15matrixVectorMulPjS_S_ii:
[----:B------:R-:W-:Y:S01]  /*0000*/  LDC R1, c[0x0][0x37c] ;  /* 0x0000df00ff017b82 */ /* 0x000fe20000000800 */
[----:B------:R-:W0:Y:S01]  /*0010*/  S2R R0, SR_CTAID.X ;  /* 0x0000000000007919 */ /* 0x000e220000002500 */
[----:B------:R-:W0:Y:S01]  /*0020*/  LDCU UR4, c[0x0][0x360] ;  /* 0x00006c00ff0477ac */ /* 0x000e220008000800 */
[----:B------:R-:W0:Y:S01]  /*0030*/  S2R R3, SR_TID.X ;  /* 0x0000000000037919 */ /* 0x000e220000002100 */
[----:B------:R-:W1:Y:S01]  /*0040*/  LDCU UR5, c[0x0][0x398] ;  /* 0x00007300ff0577ac */ /* 0x000e620008000800 */
[----:B0-----:R-:W-:-:S05]  /*0050*/  IMAD R0, R0, UR4, R3 ;  /* 0x0000000400007c24 */ /* 0x001fca000f8e0203 */
[----:B-1----:R-:W-:-:S13]  /*0060*/  ISETP.GE.AND P0, PT, R0, UR5, PT ;  /* 0x0000000500007c0c */ /* 0x002fda000bf06270 */
[----:B------:R-:W-:Y:S05]  /*0070*/  @P0 EXIT ;  /* 0x000000000000094d */ /* 0x000fea0003800000 */
[----:B------:R-:W0:Y:S01]  /*0080*/  LDCU UR8, c[0x0][0x39c] ;  /* 0x00007380ff0877ac */ /* 0x000e220008000800 */
[----:B------:R-:W-:Y:S01]  /*0090*/  HFMA2 R15, -RZ, RZ, 0, 0 ;  /* 0x00000000ff0f7431 */ /* 0x000fe200000001ff */
[----:B------:R-:W1:Y:S01]  /*00a0*/  LDCU.64 UR16, c[0x0][0x358] ;  /* 0x00006b00ff1077ac */ /* 0x000e620008000a00 */
[----:B0-----:R-:W-:-:S09]  /*00b0*/  UISETP.GE.AND UP0, UPT, UR8, 0x1, UPT ;  /* 0x000000010800788c */ /* 0x001fd2000bf06270 */
[----:B-1----:R-:W-:Y:S05]  /*00c0*/  BRA.U !UP0, `(.L_x_0) ;  /* 0x0000000908647547 */ /* 0x002fea000b800000 */
[----:B------:R-:W-:Y:S02]  /*00d0*/  UISETP.GE.U32.AND UP1, UPT, UR8, 0x10, UPT ;  /* 0x000000100800788c */ /* 0x000fe4000bf26070 */
[----:B------:R-:W-:Y:S01]  /*00e0*/  IMAD R7, R0, UR8, RZ ;  /* 0x0000000800077c24 */ /* 0x000fe2000f8e02ff */
[----:B------:R-:W-:Y:S01]  /*00f0*/  ULOP3.LUT UR9, UR8, 0xf, URZ, 0xc0, !UPT ;  /* 0x0000000f08097892 */ /* 0x000fe2000f8ec0ff */
[----:B------:R-:W-:Y:S02]  /*0100*/  MOV R8, RZ ;  /* 0x000000ff00087202 */ /* 0x000fe40000000f00 */
[----:B------:R-:W-:Y:S01]  /*0110*/  MOV R15, RZ ;  /* 0x000000ff000f7202 */ /* 0x000fe20000000f00 */
[----:B------:R-:W-:Y:S02]  /*0120*/  UISETP.NE.AND UP0, UPT, UR9, URZ, UPT ;  /* 0x000000ff0900728c */ /* 0x000fe4000bf05270 */
[----:B------:R-:W-:Y:S09]  /*0130*/  BRA.U !UP1, `(.L_x_1) ;  /* 0x0000000509147547 */ /* 0x000ff2000b800000 */
[----:B------:R-:W0:Y:S01]  /*0140*/  LDCU.128 UR12, c[0x0][0x380] ;  /* 0x00007000ff0c77ac */ /* 0x000e220008000c00 */
[----:B------:R-:W-:Y:S02]  /*0150*/  MOV R15, RZ ;  /* 0x000000ff000f7202 */ /* 0x000fe40000000f00 */
[----:B------:R-:W-:Y:S01]  /*0160*/  MOV R6, R7 ;  /* 0x0000000700067202 */ /* 0x000fe20000000f00 */
[----:B------:R-:W-:-:S04]  /*0170*/  ULOP3.LUT UR10, UR8, 0x7ffffff0, URZ, 0xc0, !UPT ;  /* 0x7ffffff0080a7892 */ /* 0x000fc8000f8ec0ff */
[----:B------:R-:W-:Y:S02]  /*0180*/  UIADD3 UR11, UPT, UPT, -UR10, URZ, URZ ;  /* 0x000000ff0a0b7290 */ /* 0x000fe4000fffe1ff */
[----:B------:R-:W-:Y:S01]  /*0190*/  MOV R8, UR10 ;  /* 0x0000000a00087c02 */ /* 0x000fe20008000f00 */
[----:B0-----:R-:W-:Y:S02]  /*01a0*/  UIADD3 UR4, UP2, UPT, UR14, 0x20, URZ ;  /* 0x000000200e047890 */ /* 0x001fe4000ff5e0ff */
[----:B------:R-:W-:Y:S02]  /*01b0*/  UIADD3 UR6, UP1, UPT, UR12, 0x20, URZ ;  /* 0x000000200c067890 */ /* 0x000fe4000ff3e0ff */
[----:B------:R-:W-:Y:S02]  /*01c0*/  UIADD3.X UR5, UPT, UPT, URZ, UR15, URZ, UP2, !UPT ;  /* 0x0000000fff057290 */ /* 0x000fe400097fe4ff */
[----:B------:R-:W-:Y:S01]  /*01d0*/  MOV R2, UR4 ;  /* 0x0000000400027c02 */ /* 0x000fe20008000f00 */
[----:B------:R-:W-:-:S03]  /*01e0*/  UIADD3.X UR7, UPT, UPT, URZ, UR13, URZ, UP1, !UPT ;  /* 0x0000000dff077290 */ /* 0x000fc60008ffe4ff */
[----:B------:R-:W-:-:S09]  /*01f0*/  MOV R3, UR5 ;  /* 0x0000000500037c02 */ /* 0x000fd20008000f00 */
.L_x_2:
[----:B------:R-:W-:Y:S01]  /*0200*/  MOV R4, UR6 ;  /* 0x0000000600047c02 */ /* 0x000fe20008000f00 */
[----:B------:R-:W2:Y:S01]  /*0210*/  LDG.E R17, desc[UR16][R2.64+-0x20] ;  /* 0xffffe01002117981 */ /* 0x000ea2000c1e1900 */
[----:B------:R-:W-:-:S03]  /*0220*/  MOV R5, UR7 ;  /* 0x0000000700057c02 */ /* 0x000fc60008000f00 */
[----:B------:R-:W3:Y:S01]  /*0230*/  LDG.E R25, desc[UR16][R2.64+-0x1c] ;  /* 0xffffe41002197981 */ /* 0x000ee2000c1e1900 */
[----:B------:R-:W-:-:S03]  /*0240*/  IMAD.WIDE R4, R6, 0x4, R4 ;  /* 0x0000000406047825 */ /* 0x000fc600078e0204 */
[----:B------:R-:W4:Y:S04]  /*0250*/  LDG.E R19, desc[UR16][R2.64+-0x18] ;  /* 0xffffe81002137981 */ /* 0x000f28000c1e1900 */
[----:B------:R-:W2:Y:S04]  /*0260*/  LDG.E R16, desc[UR16][R4.64+-0x20] ;  /* 0xffffe01004107981 */ /* 0x000ea8000c1e1900 */
[----:B------:R-:W3:Y:S04]  /*0270*/  LDG.E R18, desc[UR16][R4.64+-0x1c] ;  /* 0xffffe41004127981 */ /* 0x000ee8000c1e1900 */
[----:B------:R-:W4:Y:S04]  /*0280*/  LDG.E R20, desc[UR16][R4.64+-0x18] ;  /* 0xffffe81004147981 */ /* 0x000f28000c1e1900 */
[----:B------:R-:W5:Y:S04]  /*0290*/  LDG.E R22, desc[UR16][R2.64+-0x14] ;  /* 0xffffec1002167981 */ /* 0x000f68000c1e1900 */
        /* <DEDUP_REMOVED lines=9> */
[----:B------:R-:W5:Y:S01]  /*0330*/  LDG.E R26, desc[UR16][R2.64+0x1c] ;  /* 0x00001c10021a7981 */ /* 0x000f62000c1e1900 */
[----:B--2---:R-:W-:-:S03]  /*0340*/  IMAD R17, R16, R17, R15 ;  /* 0x0000001110117224 */ /* 0x004fc600078e020f */
[----:B------:R-:W2:Y:S04]  /*0350*/  LDG.E R15, desc[UR16][R2.64] ;  /* 0x00000010020f7981 */ /* 0x000ea8000c1e1900 */
[----:B------:R-:W2:Y:S01]  /*0360*/  LDG.E R16, desc[UR16][R4.64] ;  /* 0x0000001004107981 */ /* 0x000ea2000c1e1900 */
[----:B---3--:R-:W-:-:S03]  /*0370*/  IMAD R25, R18, R25, R17 ;  /* 0x0000001912197224 */ /* 0x008fc600078e0211 */
[----:B------:R-:W3:Y:S01]  /*0380*/  LDG.E R17, desc[UR16][R2.64+0x4] ;  /* 0x0000041002117981 */ /* 0x000ee2000c1e1900 */
[----:B----4-:R-:W-:-:S03]  /*0390*/  IMAD R25, R20, R19, R25 ;  /* 0x0000001314197224 */ /* 0x010fc600078e0219 */
[----:B------:R-:W3:Y:S04]  /*03a0*/  LDG.E R18, desc[UR16][R4.64+0x4] ;  /* 0x0000041004127981 */ /* 0x000ee8000c1e1900 */
[----:B------:R-:W4:Y:S01]  /*03b0*/  LDG.E R20, desc[UR16][R2.64+0x8] ;  /* 0x0000081002147981 */ /* 0x000f22000c1e1900 */
[----:B-----5:R-:W-:-:S03]  /*03c0*/  IMAD R25, R21, R22, R25 ;  /* 0x0000001615197224 */ /* 0x020fc600078e0219 */
[----:B------:R-:W4:Y:S04]  /*03d0*/  LDG.E R19, desc[UR16][R4.64+0x8] ;  /* 0x0000081004137981 */ /* 0x000f28000c1e1900 */
[----:B------:R-:W5:Y:S01]  /*03e0*/  LDG.E R22, desc[UR16][R2.64+0xc] ;  /* 0x00000c1002167981 */ /* 0x000f62000c1e1900 */
[----:B------:R-:W-:-:S03]  /*03f0*/  IMAD R25, R24, R23, R25 ;  /* 0x0000001718197224 */ /* 0x000fc600078e0219 */
[----:B------:R-:W5:Y:S04]  /*0400*/  LDG.E R21, desc[UR16][R4.64+0xc] ;  /* 0x00000c1004157981 */ /* 0x000f68000c1e1900 */
[----:B------:R-:W5:Y:S01]  /*0410*/  LDG.E R24, desc[UR16][R2.64+0x10] ;  /* 0x0000101002187981 */ /* 0x000f62000c1e1900 */
[----:B------:R-:W-:-:S03]  /*0420*/  IMAD R25, R10, R9, R25 ;  /* 0x000000090a197224 */ /* 0x000fc600078e0219 */
[----:B------:R-:W5:Y:S04]  /*0430*/  LDG.E R23, desc[UR16][R4.64+0x10] ;  /* 0x0000101004177981 */ /* 0x000f68000c1e1900 */
[----:B------:R-:W5:Y:S01]  /*0440*/  LDG.E R10, desc[UR16][R2.64+0x14] ;  /* 0x00001410020a7981 */ /* 0x000f62000c1e1900 */
[----:B------:R-:W-:-:S03]  /*0450*/  IMAD R27, R12, R11, R25 ;  /* 0x0000000b0c1b7224 */ /* 0x000fc600078e0219 */
[----:B------:R-:W5:Y:S04]  /*0460*/  LDG.E R9, desc[UR16][R4.64+0x14] ;  /* 0x0000141004097981 */ /* 0x000f68000c1e1900 */
[----:B------:R0:W5:Y:S04]  /*0470*/  LDG.E R11, desc[UR16][R2.64+0x18] ;  /* 0x00001810020b7981 */ /* 0x000168000c1e1900 */
[----:B------:R-:W5:Y:S04]  /*0480*/  LDG.E R12, desc[UR16][R4.64+0x18] ;  /* 0x00001810040c7981 */ /* 0x000f68000c1e1900 */
[----:B------:R-:W5:Y:S01]  /*0490*/  LDG.E R25, desc[UR16][R4.64+0x1c] ;  /* 0x00001c1004197981 */ /* 0x000f62000c1e1900 */
[----:B------:R-:W-:Y:S01]  /*04a0*/  IMAD R13, R14, R13, R27 ;  /* 0x0000000d0e0d7224 */ /* 0x000fe200078e021b */
[----:B------:R-:W-:-:S04]  /*04b0*/  UIADD3 UR11, UPT, UPT, UR11, 0x10, URZ ;  /* 0x000000100b0b7890 */ /* 0x000fc8000fffe0ff */
[----:B------:R-:W-:Y:S01]  /*04c0*/  UISETP.NE.AND UP1, UPT, UR11, URZ, UPT ;  /* 0x000000ff0b00728c */ /* 0x000fe2000bf25270 */
[----:B0-----:R-:W-:Y:S02]  /*04d0*/  IADD3 R2, P0, PT, R2, 0x40, RZ ;  /* 0x0000004002027810 */ /* 0x001fe40007f1e0ff */
[----:B------:R-:W-:Y:S02]  /*04e0*/  IADD3 R6, PT, PT, R6, 0x10, RZ ;  /* 0x0000001006067810 */ /* 0x000fe40007ffe0ff */
[----:B------:R-:W-:Y:S01]  /*04f0*/  IADD3.X R3, PT, PT, RZ, R3, RZ, P0, !PT ;  /* 0x00000003ff037210 */ /* 0x000fe200007fe4ff */
[----:B--2---:R-:W-:-:S04]  /*0500*/  IMAD R13, R16, R15, R13 ;  /* 0x0000000f100d7224 */ /* 0x004fc800078e020d */
[----:B---3--:R-:W-:-:S04]  /*0510*/  IMAD R13, R18, R17, R13 ;  /* 0x00000011120d7224 */ /* 0x008fc800078e020d */
[----:B----4-:R-:W-:-:S04]  /*0520*/  IMAD R13, R19, R20, R13 ;  /* 0x00000014130d7224 */ /* 0x010fc800078e020d */
[----:B-----5:R-:W-:-:S04]  /*0530*/  IMAD R13, R21, R22, R13 ;  /* 0x00000016150d7224 */ /* 0x020fc800078e020d */
[----:B------:R-:W-:-:S04]  /*0540*/  IMAD R13, R23, R24, R13 ;  /* 0x00000018170d7224 */ /* 0x000fc800078e020d */
[----:B------:R-:W-:-:S04]  /*0550*/  IMAD R9, R9, R10, R13 ;  /* 0x0000000a09097224 */ /* 0x000fc800078e020d */
[----:B------:R-:W-:-:S04]  /*0560*/  IMAD R9, R12, R11, R9 ;  /* 0x0000000b0c097224 */ /* 0x000fc800078e0209 */
[----:B------:R-:W-:Y:S01]  /*0570*/  IMAD R15, R25, R26, R9 ;  /* 0x0000001a190f7224 */ /* 0x000fe200078e0209 */
[----:B------:R-:W-:Y:S06]  /*0580*/  BRA.U UP1, `(.L_x_2) ;  /* 0xfffffffd011c7547 */ /* 0x000fec000b83ffff */
.L_x_1:
[----:B------:R-:W-:Y:S05]  /*0590*/  BRA.U !UP0, `(.L_x_0) ;  /* 0x0000000508307547 */ /* 0x000fea000b800000 */
[----:B------:R-:W-:Y:S02]  /*05a0*/  UISETP.GE.U32.AND UP0, UPT, UR9, 0x8, UPT ;  /* 0x000000080900788c */ /* 0x000fe4000bf06070 */
[----:B------:R-:W-:-:S04]  /*05b0*/  ULOP3.LUT UR5, UR8, 0x7, URZ, 0xc0, !UPT ;  /* 0x0000000708057892 */ /* 0x000fc8000f8ec0ff */
[----:B------:R-:W-:-:S03]  /*05c0*/  UISETP.NE.AND UP1, UPT, UR5, URZ, UPT ;  /* 0x000000ff0500728c */ /* 0x000fc6000bf25270 */
[----:B------:R-:W-:Y:S08]  /*05d0*/  BRA.U !UP0, `(.L_x_3) ;  /* 0x0000000108787547 */ /* 0x000ff0000b800000 */
[----:B------:R-:W0:Y:S01]  /*05e0*/  LDC.64 R2, c[0x0][0x380] ;  /* 0x0000e000ff027b82 */ /* 0x000e220000000a00 */
[----:B------:R-:W-:-:S07]  /*05f0*/  IADD3 R9, PT, PT, R7, R8, RZ ;  /* 0x0000000807097210 */ /* 0x000fce0007ffe0ff */
[----:B------:R-:W1:Y:S01]  /*0600*/  LDC.64 R4, c[0x0][0x388] ;  /* 0x0000e200ff047b82 */ /* 0x000e620000000a00 */
[----:B0-----:R-:W-:-:S05]  /*0610*/  IMAD.WIDE R2, R9, 0x4, R2 ;  /* 0x0000000409027825 */ /* 0x001fca00078e0202 */
[----:B------:R-:W2:Y:S01]  /*0620*/  LDG.E R10, desc[UR16][R2.64] ;  /* 0x00000010020a7981 */ /* 0x000ea2000c1e1900 */
[----:B-1----:R-:W-:-:S03]  /*0630*/  IMAD.WIDE.U32 R4, R8, 0x4, R4 ;  /* 0x0000000408047825 */ /* 0x002fc600078e0004 */
[----:B------:R-:W3:Y:S04]  /*0640*/  LDG.E R13, desc[UR16][R2.64+0x4] ;  /* 0x00000410020d7981 */ /* 0x000ee8000c1e1900 */
[----:B------:R-:W2:Y:S04]  /*0650*/  LDG.E R11, desc[UR16][R4.64] ;  /* 0x00000010040b7981 */ /* 0x000ea8000c1e1900 */
[----:B------:R-:W3:Y:S04]  /*0660*/  LDG.E R12, desc[UR16][R4.64+0x4] ;  /* 0x00000410040c7981 */ /* 0x000ee8000c1e1900 */
[----:B------:R-:W4:Y:S04]  /*0670*/  LDG.E R17, desc[UR16][R2.64+0x8] ;  /* 0x0000081002117981 */ /* 0x000f28000c1e1900 */
        /* <DEDUP_REMOVED lines=11> */
[----:B------:R-:W-:Y:S01]  /*0730*/  IADD3 R8, PT, PT, R8, 0x8, RZ ;  /* 0x0000000808087810 */ /* 0x000fe20007ffe0ff */
[----:B--2---:R-:W-:-:S04]  /*0740*/  IMAD R10, R10, R11, R15 ;  /* 0x0000000b0a0a7224 */ /* 0x004fc800078e020f */
[----:B---3--:R-:W-:-:S04]  /*0750*/  IMAD R10, R13, R12, R10 ;  /* 0x0000000c0d0a7224 */ /* 0x008fc800078e020a */
[----:B----4-:R-:W-:-:S04]  /*0760*/  IMAD R10, R17, R14, R10 ;  /* 0x0000000e110a7224 */ /* 0x010fc800078e020a */
[----:B-----5:R-:W-:-:S04]  /*0770*/  IMAD R10, R19, R16, R10 ;  /* 0x00000010130a7224 */ /* 0x020fc800078e020a */
[----:B------:R-:W-:-:S04]  /*0780*/  IMAD R10, R21, R18, R10 ;  /* 0x00000012150a7224 */ /* 0x000fc800078e020a */
[----:B------:R-:W-:-:S04]  /*0790*/  IMAD R10, R23, R20, R10 ;  /* 0x00000014170a7224 */ /* 0x000fc800078e020a */
[----:B------:R-:W-:-:S04]  /*07a0*/  IMAD R6, R6, R9, R10 ;  /* 0x0000000906067224 */ /* 0x000fc800078e020a */
[----:B------:R-:W-:-:S07]  /*07b0*/  IMAD R15, R25, R22, R6 ;  /* 0x00000016190f7224 */ /* 0x000fce00078e0206 */
.L_x_3:
        /* <DEDUP_REMOVED lines=17> */
[----:B------:R-:W5:Y:S01]  /*08d0*/  LDG.E R14, desc[UR16][R4.64+0xc] ;  /* 0x00000c10040e7981 */ /* 0x000f62000c1e1900 */
[----:B------:R-:W-:Y:S01]  /*08e0*/  IADD3 R8, PT, PT, R8, 0x4, RZ ;  /* 0x0000000408087810 */ /* 0x000fe20007ffe0ff */
[----:B--2---:R-:W-:-:S04]  /*08f0*/  IMAD R6, R6, R9, R15 ;  /* 0x0000000906067224 */ /* 0x004fc800078e020f */
[----:B---3--:R-:W-:-:S04]  /*0900*/  IMAD R6, R11, R10, R6 ;  /* 0x0000000a0b067224 */ /* 0x008fc800078e0206 */
[----:B----4-:R-:W-:-:S04]  /*0910*/  IMAD R6, R13, R12, R6 ;  /* 0x0000000c0d067224 */ /* 0x010fc800078e0206 */
[----:B-----5:R-:W-:-:S07]  /*0920*/  IMAD R15, R17, R14, R6 ;  /* 0x0000000e110f7224 */ /* 0x020fce00078e0206 */
.L_x_4:
[----:B------:R-:W-:Y:S05]  /*0930*/  BRA.U !UP1, `(.L_x_0) ;  /* 0x0000000109487547 */ /* 0x000fea000b800000 */
[----:B------:R-:W0:Y:S01]  /*0940*/  LDC.64 R2, c[0x0][0x388] ;  /* 0x0000e200ff027b82 */ /* 0x000e220000000a00 */
[----:B------:R-:W-:Y:S01]  /*0950*/  IADD3 R7, PT, PT, R7, R8, RZ ;  /* 0x0000000807077210 */ /* 0x000fe20007ffe0ff */
[----:B------:R-:W-:-:S06]  /*0960*/  UIADD3 UR4, UPT, UPT, -UR4, URZ, URZ ;  /* 0x000000ff04047290 */ /* 0x000fcc000fffe1ff */
[----:B------:R-:W1:Y:S01]  /*0970*/  LDC.64 R10, c[0x0][0x380] ;  /* 0x0000e000ff0a7b82 */ /* 0x000e620000000a00 */
[----:B0-----:R-:W-:-:S03]  /*0980*/  IMAD.WIDE.U32 R2, R8, 0x4, R2 ;  /* 0x0000000408027825 */ /* 0x001fc600078e0002 */
[----:B------:R-:W-:Y:S02]  /*0990*/  MOV R6, R2 ;  /* 0x0000000200067202 */ /* 0x000fe40000000f00 */
[----:B------:R-:W-:-:S07]  /*09a0*/  MOV R5, R3 ;  /* 0x0000000300057202 */ /* 0x000fce0000000f00 */
.L_x_5:
[----:B-1----:R-:W-:Y:S01]  /*09b0*/  IMAD.WIDE R2, R7, 0x4, R10 ;  /* 0x0000000407027825 */ /* 0x002fe200078e020a */
[----:B------:R-:W-:-:S05]  /*09c0*/  MOV R4, R6 ;  /* 0x0000000600047202 */ /* 0x000fca0000000f00 */
[----:B------:R-:W2:Y:S04]  /*09d0*/  LDG.E R2, desc[UR16][R2.64] ;  /* 0x0000001002027981 */ /* 0x000ea8000c1e1900 */
[----:B------:R0:W2:Y:S01]  /*09e0*/  LDG.E R4, desc[UR16][R4.64] ;  /* 0x0000001004047981 */ /* 0x0000a2000c1e1900 */
[----:B------:R-:W-:Y:S01]  /*09f0*/  UIADD3 UR4, UPT, UPT, UR4, 0x1, URZ ;  /* 0x0000000104047890 */ /* 0x000fe2000fffe0ff */
[----:B------:R-:W-:Y:S02]  /*0a00*/  IADD3 R6, P0, PT, R6, 0x4, RZ ;  /* 0x0000000406067810 */ /* 0x000fe40007f1e0ff */
[----:B------:R-:W-:Y:S01]  /*0a10*/  IADD3 R7, PT, PT, R7, 0x1, RZ ;  /* 0x0000000107077810 */ /* 0x000fe20007ffe0ff */
[----:B------:R-:W-:Y:S01]  /*0a20*/  UISETP.NE.AND UP0, UPT, UR4, URZ, UPT ;  /* 0x000000ff0400728c */ /* 0x000fe2000bf05270 */
[----:B0-----:R-:W-:Y:S01]  /*0a30*/  IADD3.X R5, PT, PT, RZ, R5, RZ, P0, !PT ;  /* 0x00000005ff057210 */ /* 0x001fe200007fe4ff */
[----:B--2---:R-:W-:-:S07]  /*0a40*/  IMAD R15, R2, R4, R15 ;  /* 0x00000004020f7224 */ /* 0x004fce00078e020f */
[----:B------:R-:W-:Y:S05]  /*0a50*/  BRA.U UP0, `(.L_x_5) ;  /* 0xfffffffd00d47547 */ /* 0x000fea000b83ffff */
.L_x_0:
[----:B------:R-:W0:Y:S02]  /*0a60*/  LDC.64 R2, c[0x0][0x390] ;  /* 0x0000e400ff027b82 */ /* 0x000e240000000a00 */
[----:B0-----:R-:W-:-:S05]  /*0a70*/  IMAD.WIDE R2, R0, 0x4, R2 ;  /* 0x0000000400027825 */ /* 0x001fca00078e0202 */
[----:B------:R-:W-:Y:S01]  /*0a80*/  STG.E desc[UR16][R2.64], R15 ;  /* 0x0000000f02007986 */ /* 0x000fe2000c101910 */
[----:B------:R-:W-:Y:S05]  /*0a90*/  EXIT ;  /* 0x000000000000794d */ /* 0x000fea0003800000 */
.L_x_6:
[----:B------:R-:W-:-:S00]  /*0aa0*/  BRA `(.L_x_6) ;  /* 0xfffffffc00fc7947 */ /* 0x000fc0000383ffff */
[----:B------:R-:W-:-:S00]  /*0ab0*/  NOP ;  /* 0x0000000000007918 */ /* 0x000fc00000000000 */
        /* <DEDUP_REMOVED lines=12> */
.L_x_7:


//--------------------- .nv.shared.reserved.0     --------------------------
	.section	.nv.shared.reserved.0,"aw",@nobits
	.weak		__nv_reservedSMEM_offset_0_alias
	.size		__nv_reservedSMEM_offset_0_alias, 0, 64
	.other		__nv_reservedSMEM_offset_0_alias,@"STO_CUDA_RESERVED_SHARED STV_DEFAULT"
__nv_reservedSMEM_offset_0_alias:
	.zero		0
	.zero		64


//--------------------- .nv.constant0._Z15matrixVectorMulPjS_S_ii --------------------------
	.section	.nv.constant0._Z15matrixVectorMulPjS_S_ii,"a",@progbits
	.sectionflags	@""
	.align	4
.nv.constant0._Z15matrixVectorMulPjS_S_ii:
	.zero		928


//--------------------- SYMBOLS --------------------------

	.type		.nv.reservedSmem.offset0,@object
	.size		.nv.reservedSmem.offset0,0x4
